//
// Generated by NVIDIA NVVM Compiler
//
// Compiler Build ID: CL-36424714
// Cuda compilation tools, release 13.0, V13.0.88
// Based on NVVM 20.0.0
//

.version 9.0
.target sm_100
.address_size 64

	// .globl	_Z12printGpu_texy
.extern .func  (.param .b32 func_retval0) vprintf
(
	.param .b64 vprintf_param_0,
	.param .b64 vprintf_param_1
)
;
.global .align 1 .b8 $str[42] = {116, 105, 100, 61, 37, 100, 44, 32, 116, 101, 120, 49, 68, 102, 101, 116, 99, 104, 60, 102, 108, 111, 97, 116, 62, 40, 116, 101, 120, 44, 32, 37, 100, 41, 32, 61, 32, 37, 102, 32, 10};
.global .align 1 .b8 $str$1[28] = {116, 105, 100, 61, 37, 100, 44, 32, 100, 95, 98, 117, 102, 102, 101, 114, 91, 37, 100, 93, 32, 61, 32, 37, 102, 32, 10};

.visible .entry _Z12printGpu_texy(
	.param .u64 _Z12printGpu_texy_param_0
)
{
	.local .align 16 .b8 	__local_depot0[16];
	.reg .b64 	%SP;
	.reg .b64 	%SPL;
	.reg .pred 	%p<2>;
	.reg .b32 	%r<7>;
	.reg .b32 	%f<5>;
	.reg .b64 	%rd<6>;
	.reg .b64 	%fd<2>;

	mov.u64 	%SPL, __local_depot0;
	cvta.local.u64 	%SP, %SPL;
	ld.param.u64 	%rd1, [_Z12printGpu_texy_param_0];
	mov.u32 	%r2, %ctaid.x;
	mov.u32 	%r3, %ntid.x;
	mov.u32 	%r4, %tid.x;
	mad.lo.s32 	%r1, %r2, %r3, %r4;
	setp.gt.s32 	%p1, %r1, 9;
	@%p1 bra 	$L__BB0_2;
	add.u64 	%rd2, %SP, 0;
	add.u64 	%rd3, %SPL, 0;
	tex.1d.v4.f32.s32 	{%f1, %f2, %f3, %f4}, [%rd1, {%r1}];
	cvt.f64.f32 	%fd1, %f1;
	st.local.v2.u32 	[%rd3], {%r1, %r1};
	st.local.f64 	[%rd3+8], %fd1;
	mov.u64 	%rd4, $str;
	cvta.global.u64 	%rd5, %rd4;
	{ // callseq 0, 0
	.param .b64 param0;
	st.param.b64 	[param0], %rd5;
	.param .b64 param1;
	st.param.b64 	[param1], %rd2;
	.param .b32 retval0;
	call.uni (retval0), 
	vprintf, 
	(
	param0, 
	param1
	);
	ld.param.b32 	%r5, [retval0];
	} // callseq 0
$L__BB0_2:
	ret;

}
	// .globl	_Z16printGpu_vanillaPf
.visible .entry _Z16printGpu_vanillaPf(
	.param .u64 .ptr .align 1 _Z16printGpu_vanillaPf_param_0
)
{
	.local .align 16 .b8 	__local_depot1[16];
	.reg .b64 	%SP;
	.reg .b64 	%SPL;
	.reg .pred 	%p<2>;
	.reg .b32 	%r<7>;
	.reg .b32 	%f<2>;
	.reg .b64 	%rd<9>;
	.reg .b64 	%fd<2>;

	mov.u64 	%SPL, __local_depot1;
	cvta.local.u64 	%SP, %SPL;
	ld.param.u64 	%rd1, [_Z16printGpu_vanillaPf_param_0];
	mov.u32 	%r2, %ctaid.x;
	mov.u32 	%r3, %ntid.x;
	mov.u32 	%r4, %tid.x;
	mad.lo.s32 	%r1, %r2, %r3, %r4;
	setp.gt.s32 	%p1, %r1, 9;
	@%p1 bra 	$L__BB1_2;
	add.u64 	%rd2, %SP, 0;
	add.u64 	%rd3, %SPL, 0;
	cvta.to.global.u64 	%rd4, %rd1;
	mul.wide.s32 	%rd5, %r1, 4;
	add.s64 	%rd6, %rd4, %rd5;
	ld.global.f32 	%f1, [%rd6];
	cvt.f64.f32 	%fd1, %f1;
	st.local.v2.u32 	[%rd3], {%r1, %r1};
	st.local.f64 	[%rd3+8], %fd1;
	mov.u64 	%rd7, $str$1;
	cvta.global.u64 	%rd8, %rd7;
	{ // callseq 1, 0
	.param .b64 param0;
	st.param.b64 	[param0], %rd8;
	.param .b64 param1;
	st.param.b64 	[param1], %rd2;
	.param .b32 retval0;
	call.uni (retval0), 
	vprintf, 
	(
	param0, 
	param1
	);
	ld.param.b32 	%r5, [retval0];
	} // callseq 1
$L__BB1_2:
	ret;

}


// ===== COMPILED SASS (sm_100) =====

	.target	sm_100

	.elftype	@"ET_EXEC"


//--------------------- .note.nv.tkinfo           --------------------------
	.section	.note.nv.tkinfo,"",@"SHT_NOTE"
	.sectionflags	@"SHF_NOTE_NV_TKINFO"
	.tkinfo
        /*0018*/ 	.word	0x00000002
        /*0030*/ 	.string	""
        /*0030*/ 	.string	"ptxas"
        /*0030*/ 	.string	"Cuda compilation tools, release 13.0, V13.0.88"
        /*0030*/ 	.string	"Build cuda_13.0.r13.0/compiler.36424714_0"
        /*0030*/ 	.string	"-arch sm_100 -m 64 "



//--------------------- .note.nv.cuinfo           --------------------------
	.section	.note.nv.cuinfo,"",@"SHT_NOTE"
	.sectionflags	@"SHF_NOTE_NV_CUINFO"
        /*0018*/ 	.short	0x0002
        /*001a*/ 	.short	0x0064
        /*001c*/ 	.short	0x0082
	.zero		2


//--------------------- .nv.info                  --------------------------
	.section	.nv.info,"",@"SHT_CUDA_INFO"
	.align	4


	//----- nvinfo : EIATTR_REGCOUNT
	.align		4
        /*0000*/ 	.byte	0x04, 0x2f
        /*0002*/ 	.short	(.L_3 - .L_2)
	.align		4
.L_2:
        /*0004*/ 	.word	index@(_Z12printGpu_texy)
        /*0008*/ 	.word	0x00000018


	//----- nvinfo : EIATTR_FRAME_SIZE
	.align		4
.L_3:
        /*000c*/ 	.byte	0x04, 0x11
        /*000e*/ 	.short	(.L_5 - .L_4)
	.align		4
.L_4:
        /*0010*/ 	.word	index@(_Z12printGpu_texy)
        /*0014*/ 	.word	0x00000010


	//----- nvinfo : EIATTR_REGCOUNT
	.align		4
.L_5:
        /*0018*/ 	.byte	0x04, 0x2f
        /*001a*/ 	.short	(.L_7 - .L_6)
	.align		4
.L_6:
        /*001c*/ 	.word	index@(_Z16printGpu_vanillaPf)
        /*0020*/ 	.word	0x00000018


	//----- nvinfo : EIATTR_FRAME_SIZE
	.align		4
.L_7:
        /*0024*/ 	.byte	0x04, 0x11
        /*0026*/ 	.short	(.L_9 - .L_8)
	.align		4
.L_8:
        /*0028*/ 	.word	index@(_Z16printGpu_vanillaPf)
        /*002c*/ 	.word	0x00000010


	//----- nvinfo : EIATTR_MIN_STACK_SIZE
	.align		4
.L_9:
        /*0030*/ 	.byte	0x04, 0x12
        /*0032*/ 	.short	(.L_11 - .L_10)
	.align		4
.L_10:
        /*0034*/ 	.word	index@(_Z16printGpu_vanillaPf)
        /*0038*/ 	.word	0x00000010


	//----- nvinfo : EIATTR_MIN_STACK_SIZE
	.align		4
.L_11:
        /*003c*/ 	.byte	0x04, 0x12
        /*003e*/ 	.short	(.L_13 - .L_12)
	.align		4
.L_12:
        /*0040*/ 	.word	index@(_Z12printGpu_texy)
        /*0044*/ 	.word	0x00000010
.L_13:


//--------------------- .nv.compat                --------------------------
	.section	.nv.compat,"",@"SHT_CUDA_COMPAT_INFO"
	.align	4
        /*0000*/ 	.byte	0x02, 0x09, 0x00, 0x00, 0x02, 0x02, 0x02, 0x00, 0x02, 0x05, 0x05, 0x00, 0x03, 0x07, 0x01, 0x01
        /*0010*/ 	.byte	0x02, 0x03, 0x00, 0x00, 0x02, 0x06, 0x01, 0x00, 0x04, 0x0b, 0x08, 0x00, 0x09, 0x00, 0x00, 0x00
        /*0020*/ 	.byte	0x00, 0x00, 0x00, 0x00


//--------------------- .nv.info._Z16printGpu_vanillaPf --------------------------
	.section	.nv.info._Z16printGpu_vanillaPf,"",@"SHT_CUDA_INFO"
	.sectionflags	@""
	.align	4


	//----- nvinfo : EIATTR_CUDA_API_VERSION
	.align		4
        /*0000*/ 	.byte	0x04, 0x37
        /*0002*/ 	.short	(.L_15 - .L_14)
.L_14:
        /*0004*/ 	.word	0x00000082


	//----- nvinfo : EIATTR_KPARAM_INFO
	.align		4
.L_15:
        /*0008*/ 	.byte	0x04, 0x17
        /*000a*/ 	.short	(.L_17 - .L_16)
.L_16:
        /*000c*/ 	.word	0x00000000
        /*0010*/ 	.short	0x0000
        /*0012*/ 	.short	0x0000
        /*0014*/ 	.byte	0x00, 0xf5, 0x21, 0x00


	//----- nvinfo : EIATTR_SPARSE_MMA_MASK
	.align		4
.L_17:
        /*0018*/ 	.byte	0x03, 0x50
        /*001a*/ 	.short	0x0000


	//----- nvinfo : EIATTR_MAXREG_COUNT
	.align		4
        /*001c*/ 	.byte	0x03, 0x1b
        /*001e*/ 	.short	0x00ff


	//----- nvinfo : EIATTR_EXTERNS
	.align		4
        /*0020*/ 	.byte	0x04, 0x0f
        /*0022*/ 	.short	(.L_19 - .L_18)


	//   ....[0]....
	.align		4
.L_18:
        /*0024*/ 	.word	index@(vprintf)


	//----- nvinfo : EIATTR_MERCURY_ISA_VERSION
	.align		4
.L_19:
        /*0028*/ 	.byte	0x03, 0x5f
        /*002a*/ 	.short	0x0101


	//----- nvinfo : EIATTR_VRC_CTA_INIT_COUNT
	.align		4
        /*002c*/ 	.byte	0x02, 0x4a
	.zero		1
	.zero		1


	//----- nvinfo : EIATTR_SYSCALL_OFFSETS
	.align		4
        /*0030*/ 	.byte	0x04, 0x46
        /*0032*/ 	.short	(.L_21 - .L_20)


	//   ....[0]....
.L_20:
        /*0034*/ 	.word	0x000001a0


	//----- nvinfo : EIATTR_EXIT_INSTR_OFFSETS
	.align		4
.L_21:
        /*0038*/ 	.byte	0x04, 0x1c
        /*003a*/ 	.short	(.L_23 - .L_22)


	//   ....[0]....
.L_22:
        /*003c*/ 	.word	0x000000b0


	//   ....[1]....
        /*0040*/ 	.word	0x000001b0


	//----- nvinfo : EIATTR_CRS_STACK_SIZE
	.align		4
.L_23:
        /*0044*/ 	.byte	0x04, 0x1e
        /*0046*/ 	.short	(.L_25 - .L_24)
.L_24:
        /*0048*/ 	.word	0x00000000


	//----- nvinfo : EIATTR_CBANK_PARAM_SIZE
	.align		4
.L_25:
        /*004c*/ 	.byte	0x03, 0x19
        /*004e*/ 	.short	0x0008


	//----- nvinfo : EIATTR_PARAM_CBANK
	.align		4
        /*0050*/ 	.byte	0x04, 0x0a
        /*0052*/ 	.short	(.L_27 - .L_26)
	.align		4
.L_26:
        /*0054*/ 	.word	index@(.nv.constant0._Z16printGpu_vanillaPf)
        /*0058*/ 	.short	0x0380
        /*005a*/ 	.short	0x0008


	//----- nvinfo : EIATTR_SW_WAR
	.align		4
.L_27:
        /*005c*/ 	.byte	0x04, 0x36
        /*005e*/ 	.short	(.L_29 - .L_28)
.L_28:
        /*0060*/ 	.word	0x00000008
.L_29:


//--------------------- .nv.info._Z12printGpu_texy --------------------------
	.section	.nv.info._Z12printGpu_texy,"",@"SHT_CUDA_INFO"
	.sectionflags	@""
	.align	4


	//----- nvinfo : EIATTR_CUDA_API_VERSION
	.align		4
        /*0000*/ 	.byte	0x04, 0x37
        /*0002*/ 	.short	(.L_31 - .L_30)
.L_30:
        /*0004*/ 	.word	0x00000082


	//----- nvinfo : EIATTR_KPARAM_INFO
	.align		4
.L_31:
        /*0008*/ 	.byte	0x04, 0x17
        /*000a*/ 	.short	(.L_33 - .L_32)
.L_32:
        /*000c*/ 	.word	0x00000000
        /*0010*/ 	.short	0x0000
        /*0012*/ 	.short	0x0000
        /*0014*/ 	.byte	0x00, 0xf0, 0x21, 0x00


	//----- nvinfo : EIATTR_SPARSE_MMA_MASK
	.align		4
.L_33:
        /*0018*/ 	.byte	0x03, 0x50
        /*001a*/ 	.short	0x0000


	//----- nvinfo : EIATTR_MAXREG_COUNT
	.align		4
        /*001c*/ 	.byte	0x03, 0x1b
        /*001e*/ 	.short	0x00ff


	//----- nvinfo : EIATTR_EXTERNS
	.align		4
        /*0020*/ 	.byte	0x04, 0x0f
        /*0022*/ 	.short	(.L_35 - .L_34)


	//   ....[0]....
	.align		4
.L_34:
        /*0024*/ 	.word	index@(vprintf)


	//----- nvinfo : EIATTR_MERCURY_ISA_VERSION
	.align		4
.L_35:
        /*0028*/ 	.byte	0x03, 0x5f
        /*002a*/ 	.short	0x0101


	//----- nvinfo : EIATTR_VRC_CTA_INIT_COUNT
	.align		4
        /*002c*/ 	.byte	0x02, 0x4a
	.zero		1
	.zero		1


	//----- nvinfo : EIATTR_SYSCALL_OFFSETS
	.align		4
        /*0030*/ 	.byte	0x04, 0x46
        /*0032*/ 	.short	(.L_37 - .L_36)


	//   ....[0]....
.L_36:
        /*0034*/ 	.word	0x00000190


	//----- nvinfo : EIATTR_EXIT_INSTR_OFFSETS
	.align		4
.L_37:
        /*0038*/ 	.byte	0x04, 0x1c
        /*003a*/ 	.short	(.L_39 - .L_38)


	//   ....[0]....
.L_38:
        /*003c*/ 	.word	0x000000b0


	//   ....[1]....
        /*0040*/ 	.word	0x000001a0


	//----- nvinfo : EIATTR_CRS_STACK_SIZE
	.align		4
.L_39:
        /*0044*/ 	.byte	0x04, 0x1e
        /*0046*/ 	.short	(.L_41 - .L_40)
.L_40:
        /*0048*/ 	.word	0x00000000


	//----- nvinfo : EIATTR_CBANK_PARAM_SIZE
	.align		4
.L_41:
        /*004c*/ 	.byte	0x03, 0x19
        /*004e*/ 	.short	0x0008


	//----- nvinfo : EIATTR_PARAM_CBANK
	.align		4
        /*0050*/ 	.byte	0x04, 0x0a
        /*0052*/ 	.short	(.L_43 - .L_42)
	.align		4
.L_42:
        /*0054*/ 	.word	index@(.nv.constant0._Z12printGpu_texy)
        /*0058*/ 	.short	0x0380
        /*005a*/ 	.short	0x0008


	//----- nvinfo : EIATTR_SW_WAR
	.align		4
.L_43:
        /*005c*/ 	.byte	0x04, 0x36
        /*005e*/ 	.short	(.L_45 - .L_44)
.L_44:
        /*0060*/ 	.word	0x00000008
.L_45:


//--------------------- .nv.callgraph             --------------------------
	.section	.nv.callgraph,"",@"SHT_CUDA_CALLGRAPH"
	.align	4
	.sectionentsize	8
	.align		4
        /*0000*/ 	.word	0x00000000
	.align		4
        /*0004*/ 	.word	0xffffffff
	.align		4
        /*0008*/ 	.word	index@(_Z16printGpu_vanillaPf)
	.align		4
        /*000c*/ 	.word	index@(vprintf)
	.align		4
        /*0010*/ 	.word	index@(_Z12printGpu_texy)
	.align		4
        /*0014*/ 	.word	index@(vprintf)
	.align		4
        /*0018*/ 	.word	0x00000000
	.align		4
        /*001c*/ 	.word	0xfffffffe
	.align		4
        /*0020*/ 	.word	0x00000000
	.align		4
        /*0024*/ 	.word	0xfffffffd
	.align		4
        /*0028*/ 	.word	0x00000000
	.align		4
        /*002c*/ 	.word	0xfffffffc


//--------------------- .nv.constant4             --------------------------
	.section	.nv.constant4,"a",@progbits
	.align	8
	.align		8
.nv.constant4:
        /*0000*/ 	.dword	vprintf
	.align		8
        /*0008*/ 	.dword	$str
	.align		8
        /*0010*/ 	.dword	$str$1


//--------------------- .text._Z16printGpu_vanillaPf --------------------------
	.section	.text._Z16printGpu_vanillaPf,"ax",@progbits
	.align	128
        .global         _Z16printGpu_vanillaPf
        .type           _Z16printGpu_vanillaPf,@function
        .size           _Z16printGpu_vanillaPf,(.L_x_4 - _Z16printGpu_vanillaPf)
        .other          _Z16printGpu_vanillaPf,@"STO_CUDA_ENTRY STV_DEFAULT"
_Z16printGpu_vanillaPf:
.text._Z16printGpu_vanillaPf:
[----:B------:R-:W0:Y:S01]  /*0000*/  LDC R1, c[0x0][0x37c] ;  /* 0x0000df00ff017b82 */ /* 0x000e220000000800 */
[----:B------:R-:W1:Y:S01]  /*0010*/  S2R R3, SR_TID.X ;  /* 0x0000000000037919 */ /* 0x000e620000002100 */
[----:B------:R-:W2:Y:S06]  /*0020*/  LDCU UR5, c[0x0][0x2fc] ;  /* 0x00005f80ff0577ac */ /* 0x000eac0008000800 */
[----:B------:R-:W1:Y:S01]  /*0030*/  S2UR UR6, SR_CTAID.X ;  /* 0x00000000000679c3 */ /* 0x000e620000002500 */
[----:B0-----:R-:W-:Y:S01]  /*0040*/  VIADD R1, R1, 0xfffffff0 ;  /* 0xfffffff001017836 */ /* 0x001fe20000000000 */
[----:B------:R-:W0:Y:S06]  /*0050*/  LDCU UR4, c[0x0][0x2f8] ;  /* 0x00005f00ff0477ac */ /* 0x000e2c0008000800 */
[----:B------:R-:W1:Y:S01]  /*0060*/  LDC R2, c[0x0][0x360] ;  /* 0x0000d800ff027b82 */ /* 0x000e620000000800 */
[----:B0-----:R-:W-:-:S04]  /*0070*/  IADD3 R6, P1, PT, R1, UR4, RZ ;  /* 0x0000000401067c10 */ /* 0x001fc8000ff3e0ff */
[----:B--2---:R-:W-:Y:S01]  /*0080*/  IADD3.X R7, PT, PT, RZ, UR5, RZ, P1, !PT ;  /* 0x00000005ff077c10 */ /* 0x004fe20008ffe4ff */
[----:B-1----:R-:W-:-:S05]  /*0090*/  IMAD R2, R2, UR6, R3 ;  /* 0x0000000602027c24 */ /* 0x002fca000f8e0203 */
[----:B------:R-:W-:-:S13]  /*00a0*/  ISETP.GT.AND P0, PT, R2, 0x9, PT ;  /* 0x000000090200780c */ /* 0x000fda0003f04270 */
[----:B------:R-:W-:Y:S05]  /*00b0*/  @P0 EXIT ;  /* 0x000000000000094d */ /* 0x000fea0003800000 */
[----:B------:R-:W0:Y:S01]  /*00c0*/  LDC.64 R8, c[0x0][0x380] ;  /* 0x0000e000ff087b82 */ /* 0x000e220000000a00 */
[----:B------:R-:W1:Y:S01]  /*00d0*/  LDCU.64 UR4, c[0x0][0x358] ;  /* 0x00006b00ff0477ac */ /* 0x000e620008000a00 */
[----:B0-----:R-:W-:-:S06]  /*00e0*/  IMAD.WIDE R8, R2, 0x4, R8 ;  /* 0x0000000402087825 */ /* 0x001fcc00078e0208 */
[----:B-1----:R-:W2:Y:S01]  /*00f0*/  LDG.E R8, desc[UR4][R8.64] ;  /* 0x0000000408087981 */ /* 0x002ea2000c1e1900 */
[----:B------:R-:W-:Y:S01]  /*0100*/  IMAD.MOV.U32 R3, RZ, RZ, R2 ;  /* 0x000000ffff037224 */ /* 0x000fe200078e0002 */
[----:B------:R-:W-:Y:S01]  /*0110*/  MOV R0, 0x0 ;  /* 0x0000000000007802 */ /* 0x000fe20000000f00 */
[----:B------:R-:W0:Y:S03]  /*0120*/  LDCU.64 UR4, c[0x4][0x10] ;  /* 0x01000200ff0477ac */ /* 0x000e260008000a00 */
[----:B------:R1:W-:Y:S01]  /*0130*/  STL.64 [R1], R2 ;  /* 0x0000000201007387 */ /* 0x0003e20000100a00 */
[----:B------:R1:W3:Y:S01]  /*0140*/  LDC.64 R12, c[0x4][R0] ;  /* 0x01000000000c7b82 */ /* 0x0002e20000000a00 */
[----:B0-----:R-:W-:Y:S01]  /*0150*/  MOV R4, UR4 ;  /* 0x0000000400047c02 */ /* 0x001fe20008000f00 */
[----:B------:R-:W-:Y:S01]  /*0160*/  IMAD.U32 R5, RZ, RZ, UR5 ;  /* 0x00000005ff057e24 */ /* 0x000fe2000f8e00ff */
[----:B--2---:R-:W0:Y:S02]  /*0170*/  F2F.F64.F32 R10, R8 ;  /* 0x00000008000a7310 */ /* 0x004e240000201800 */
[----:B0--3--:R1:W-:Y:S04]  /*0180*/  STL.64 [R1+0x8], R10 ;  /* 0x0000080a01007387 */ /* 0x0093e80000100a00 */
[----:B------:R-:W-:-:S07]  /*0190*/  LEPC R20, `(.L_x_0) ;  /* 0x000000001014794e */ /* 0x000fce0000000000 */
[----:B-1----:R-:W-:Y:S05]  /*01a0*/  CALL.ABS.NOINC R12 ;  /* 0x000000000c007343 */ /* 0x002fea0003c00000 */
.L_x_0:
[----:B------:R-:W-:Y:S05]  /*01b0*/  EXIT ;  /* 0x000000000000794d */ /* 0x000fea0003800000 */
.L_x_1:
[----:B------:R-:W-:-:S00]  /*01c0*/  BRA `(.L_x_1) ;  /* 0xfffffffc00fc7947 */ /* 0x000fc0000383ffff */
[----:B------:R-:W-:-:S00]  /*01d0*/  NOP ;  /* 0x0000000000007918 */ /* 0x000fc00000000000 */
        /* <DEDUP_REMOVED lines=10> */
.L_x_4:


//--------------------- .text._Z12printGpu_texy   --------------------------
	.section	.text._Z12printGpu_texy,"ax",@progbits
	.align	128
        .global         _Z12printGpu_texy
        .type           _Z12printGpu_texy,@function
        .size           _Z12printGpu_texy,(.L_x_5 - _Z12printGpu_texy)
        .other          _Z12printGpu_texy,@"STO_CUDA_ENTRY STV_DEFAULT"
_Z12printGpu_texy:
.text._Z12printGpu_texy:
[----:B------:R-:W0:Y:S01]  /*0000*/  LDC R1, c[0x0][0x37c] ;  /* 0x0000df00ff017b82 */ /* 0x000e220000000800 */
[----:B------:R-:W1:Y:S01]  /*0010*/  S2R R3, SR_TID.X ;  /* 0x0000000000037919 */ /* 0x000e620000002100 */
[----:B------:R-:W2:Y:S06]  /*0020*/  LDCU UR5, c[0x0][0x2fc] ;  /* 0x00005f80ff0577ac */ /* 0x000eac0008000800 */
[----:B------:R-:W1:Y:S01]  /*0030*/  S2UR UR6, SR_CTAID.X ;  /* 0x00000000000679c3 */ /* 0x000e620000002500 */
[----:B0-----:R-:W-:Y:S01]  /*0040*/  VIADD R1, R1, 0xfffffff0 ;  /* 0xfffffff001017836 */ /* 0x001fe20000000000 */
[----:B------:R-:W0:Y:S06]  /*0050*/  LDCU UR4, c[0x0][0x2f8] ;  /* 0x00005f00ff0477ac */ /* 0x000e2c0008000800 */
[----:B------:R-:W1:Y:S01]  /*0060*/  LDC R2, c[0x0][0x360] ;  /* 0x0000d800ff027b82 */ /* 0x000e620000000800 */
[----:B0-----:R-:W-:-:S05]  /*0070*/  IADD3 R6, P1, PT, R1, UR4, RZ ;  /* 0x0000000401067c10 */ /* 0x001fca000ff3e0ff */
[----:B--2---:R-:W-:Y:S02]  /*0080*/  IMAD.X R7, RZ, RZ, UR5, P1 ;  /* 0x00000005ff077e24 */ /* 0x004fe400088e06ff */
[----:B-1----:R-:W-:-:S05]  /*0090*/  IMAD R2, R2, UR6, R3 ;  /* 0x0000000602027c24 */ /* 0x002fca000f8e0203 */
[----:B------:R-:W-:-:S13]  /*00a0*/  ISETP.GT.AND P0, PT, R2, 0x9, PT ;  /* 0x000000090200780c */ /* 0x000fda0003f04270 */
[----:B------:R-:W-:Y:S05]  /*00b0*/  @P0 EXIT ;  /* 0x000000000000094d */ /* 0x000fea0003800000 */
[----:B------:R-:W0:Y:S01]  /*00c0*/  LDCU UR4, c[0x0][0x380] ;  /* 0x00007000ff0477ac */ /* 0x000e220008000800 */
[----:B------:R-:W-:Y:S02]  /*00d0*/  UMOV UR5, URZ ;  /* 0x000000ff00057c82 */ /* 0x000fe40008000000 */
[----:B0-----:R0:W5:Y:S01]  /*00e0*/  TLD.LZ RZ, R0, R2, UR4, 1D, 0x1 ;  /* 0x00ff04ff02007f66 */ /* 0x00116200081e01ff */
[----:B------:R-:W-:Y:S02]  /*00f0*/  MOV R10, 0x0 ;  /* 0x00000000000a7802 */ /* 0x000fe40000000f00 */
[----:B------:R-:W-:-:S04]  /*0100*/  MOV R3, R2 ;  /* 0x0000000200037202 */ /* 0x000fc80000000f00 */
[----:B------:R-:W1:Y:S01]  /*0110*/  LDC.64 R10, c[0x4][R10] ;  /* 0x010000000a0a7b82 */ /* 0x000e620000000a00 */
[----:B------:R2:W-:Y:S01]  /*0120*/  STL.64 [R1], R2 ;  /* 0x0000000201007387 */ /* 0x0005e20000100a00 */
[----:B0-----:R-:W0:Y:S02]  /*0130*/  LDCU.64 UR4, c[0x4][0x8] ;  /* 0x01000100ff0477ac */ /* 0x001e240008000a00 */
[----:B0-----:R-:W-:Y:S01]  /*0140*/  IMAD.U32 R4, RZ, RZ, UR4 ;  /* 0x00000004ff047e24 */ /* 0x001fe2000f8e00ff */
[----:B------:R-:W-:Y:S01]  /*0150*/  MOV R5, UR5 ;  /* 0x0000000500057c02 */ /* 0x000fe20008000f00 */
[----:B-----5:R-:W0:Y:S02]  /*0160*/  F2F.F64.F32 R8, R0 ;  /* 0x0000000000087310 */ /* 0x020e240000201800 */
[----:B01----:R2:W-:Y:S04]  /*0170*/  STL.64 [R1+0x8], R8 ;  /* 0x0000080801007387 */ /* 0x0035e80000100a00 */
[----:B------:R-:W-:-:S07]  /*0180*/  LEPC R20, `(.L_x_2) ;  /* 0x000000001014794e */ /* 0x000fce0000000000 */
[----:B--2---:R-:W-:Y:S05]  /*0190*/  CALL.ABS.NOINC R10 ;  /* 0x000000000a007343 */ /* 0x004fea0003c00000 */
.L_x_2:
[----:B------:R-:W-:Y:S05]  /*01a0*/  EXIT ;  /* 0x000000000000794d */ /* 0x000fea0003800000 */
.L_x_3:
        /* <DEDUP_REMOVED lines=13> */
.L_x_5:


//--------------------- .nv.global.init           --------------------------
	.section	.nv.global.init,"aw",@progbits
.nv.global.init:
	.type		$str$1,@object
	.size		$str$1,($str - $str$1)
$str$1:
        /*0000*/ 	.byte	0x74, 0x69, 0x64, 0x3d, 0x25, 0x64, 0x2c, 0x20, 0x64, 0x5f, 0x62, 0x75, 0x66, 0x66, 0x65, 0x72
        /*0010*/ 	.byte	0x5b, 0x25, 0x64, 0x5d, 0x20, 0x3d, 0x20, 0x25, 0x66, 0x20, 0x0a, 0x00
	.type		$str,@object
	.size		$str,(.L_0 - $str)
$str:
        /*001c*/ 	.byte	0x74, 0x69, 0x64, 0x3d, 0x25, 0x64, 0x2c, 0x20, 0x74, 0x65, 0x78, 0x31, 0x44, 0x66, 0x65, 0x74
        /*002c*/ 	.byte	0x63, 0x68, 0x3c, 0x66, 0x6c, 0x6f, 0x61, 0x74, 0x3e, 0x28, 0x74, 0x65, 0x78, 0x2c, 0x20, 0x25
        /*003c*/ 	.byte	0x64, 0x29, 0x20, 0x3d, 0x20, 0x25, 0x66, 0x20, 0x0a, 0x00
.L_0:


//--------------------- .nv.shared.reserved.0     --------------------------
	.section	.nv.shared.reserved.0,"aw",@nobits
	.weak		__nv_reservedSMEM_offset_0_alias
	.size		__nv_reservedSMEM_offset_0_alias, 0, 64
	.other		__nv_reservedSMEM_offset_0_alias,@"STO_CUDA_RESERVED_SHARED STV_DEFAULT"
__nv_reservedSMEM_offset_0_alias:
	.zero		0
	.zero		64


//--------------------- .nv.constant0._Z16printGpu_vanillaPf --------------------------
	.section	.nv.constant0._Z16printGpu_vanillaPf,"a",@progbits
	.sectionflags	@""
	.align	4
.nv.constant0._Z16printGpu_vanillaPf:
	.zero		904


//--------------------- .nv.constant0._Z12printGpu_texy --------------------------
	.section	.nv.constant0._Z12printGpu_texy,"a",@progbits
	.sectionflags	@""
	.align	4
.nv.constant0._Z12printGpu_texy:
	.zero		904


//--------------------- SYMBOLS --------------------------

	.type		.nv.reservedSmem.offset0,@object
	.size		.nv.reservedSmem.offset0,0x4
	.type		vprintf,@function
